	.headerflags	@"EF_CUDA_TEXMODE_UNIFIED EF_CUDA_64BIT_ADDRESS EF_CUDA_ACCELERATORS EF_CUDA_SM90 EF_CUDA_VIRTUAL_SM(EF_CUDA_SM90)"
	.elftype	@"ET_EXEC"


//--------------------- .nv.info                  --------------------------
	.section	.nv.info,"",@"SHT_CUDA_INFO"
	.align	4


	//----- nvinfo : EIATTR_REGCOUNT
	.align		4
        /*0000*/ 	.byte	0x04, 0x2f
        /*0002*/ 	.short	(.L_1 - .L_0)
	.align		4
.L_0:
        /*0004*/ 	.word	index@(triton_poi_fused_add_convolution_mul_5)
        /*0008*/ 	.word	0x00000010


	//----- nvinfo : EIATTR_MIN_STACK_SIZE
	.align		4
.L_1:
        /*000c*/ 	.byte	0x04, 0x12
        /*000e*/ 	.short	(.L_3 - .L_2)
	.align		4
.L_2:
        /*0010*/ 	.word	index@(triton_poi_fused_add_convolution_mul_5)
        /*0014*/ 	.word	0x00000000


	//----- nvinfo : EIATTR_FRAME_SIZE
	.align		4
.L_3:
        /*0018*/ 	.byte	0x04, 0x11
        /*001a*/ 	.short	(.L_5 - .L_4)
	.align		4
.L_4:
        /*001c*/ 	.word	index@(triton_poi_fused_add_convolution_mul_5)
        /*0020*/ 	.word	0x00000000


	//----- nvinfo : EIATTR_MIN_STACK_SIZE
	.align		4
.L_5:
        /*0024*/ 	.byte	0x04, 0x12
        /*0026*/ 	.short	(.L_7 - .L_6)
	.align		4
.L_6:
        /*0028*/ 	.word	index@(triton_poi_fused_add_convolution_mul_5)
        /*002c*/ 	.word	0x00000000
.L_7:


//--------------------- .nv.info.triton_poi_fused_add_convolution_mul_5 --------------------------
	.section	.nv.info.triton_poi_fused_add_convolution_mul_5,"",@"SHT_CUDA_INFO"
	.sectionflags	@""
	.align	4


	//----- nvinfo : EIATTR_CUDA_API_VERSION
	.align		4
        /*0000*/ 	.byte	0x04, 0x37
        /*0002*/ 	.short	(.L_9 - .L_8)
.L_8:
        /*0004*/ 	.word	0x0000007c


	//----- nvinfo : EIATTR_KPARAM_INFO
	.align		4
.L_9:
        /*0008*/ 	.byte	0x04, 0x17
        /*000a*/ 	.short	(.L_11 - .L_10)
.L_10:
        /*000c*/ 	.word	0x00000000
        /*0010*/ 	.short	0x0004
        /*0012*/ 	.short	0x0020
        /*0014*/ 	.byte	0x00, 0xf0, 0x11, 0x00


	//----- nvinfo : EIATTR_KPARAM_INFO
	.align		4
.L_11:
        /*0018*/ 	.byte	0x04, 0x17
        /*001a*/ 	.short	(.L_13 - .L_12)
.L_12:
        /*001c*/ 	.word	0x00000000
        /*0020*/ 	.short	0x0003
        /*0022*/ 	.short	0x0018
        /*0024*/ 	.byte	0x00, 0xf4, 0x21, 0x00


	//----- nvinfo : EIATTR_KPARAM_INFO
	.align		4
.L_13:
        /*0028*/ 	.byte	0x04, 0x17
        /*002a*/ 	.short	(.L_15 - .L_14)
.L_14:
        /*002c*/ 	.word	0x00000000
        /*0030*/ 	.short	0x0002
        /*0032*/ 	.short	0x0010
        /*0034*/ 	.byte	0x00, 0xf4, 0x21, 0x00


	//----- nvinfo : EIATTR_KPARAM_INFO
	.align		4
.L_15:
        /*0038*/ 	.byte	0x04, 0x17
        /*003a*/ 	.short	(.L_17 - .L_16)
.L_16:
        /*003c*/ 	.word	0x00000000
        /*0040*/ 	.short	0x0001
        /*0042*/ 	.short	0x0008
        /*0044*/ 	.byte	0x00, 0xf4, 0x21, 0x00


	//----- nvinfo : EIATTR_KPARAM_INFO
	.align		4
.L_17:
        /*0048*/ 	.byte	0x04, 0x17
        /*004a*/ 	.short	(.L_19 - .L_18)
.L_18:
        /*004c*/ 	.word	0x00000000
        /*0050*/ 	.short	0x0000
        /*0052*/ 	.short	0x0000
        /*0054*/ 	.byte	0x00, 0xf4, 0x21, 0x00


	//----- nvinfo : EIATTR_SPARSE_MMA_MASK
	.align		4
.L_19:
        /*0058*/ 	.byte	0x03, 0x50
        /*005a*/ 	.short	0x0000


	//----- nvinfo : EIATTR_MAXREG_COUNT
	.align		4
        /*005c*/ 	.byte	0x03, 0x1b
        /*005e*/ 	.short	0x00ff


	//----- nvinfo : EIATTR_EXIT_INSTR_OFFSETS
	.align		4
        /*0060*/ 	.byte	0x04, 0x1c
        /*0062*/ 	.short	(.L_21 - .L_20)


	//   ....[0]....
.L_20:
        /*0064*/ 	.word	0x00000200


	//   ....[1]....
        /*0068*/ 	.word	0x00000220


	//----- nvinfo : EIATTR_REQNTID
	.align		4
.L_21:
        /*006c*/ 	.byte	0x04, 0x10
        /*006e*/ 	.short	(.L_23 - .L_22)
.L_22:
        /*0070*/ 	.word	0x00000080
        /*0074*/ 	.word	0x00000001
        /*0078*/ 	.word	0x00000001


	//----- nvinfo : EIATTR_CBANK_PARAM_SIZE
	.align		4
.L_23:
        /*007c*/ 	.byte	0x03, 0x19
        /*007e*/ 	.short	0x0024


	//----- nvinfo : EIATTR_PARAM_CBANK
	.align		4
        /*0080*/ 	.byte	0x04, 0x0a
        /*0082*/ 	.short	(.L_25 - .L_24)
	.align		4
.L_24:
        /*0084*/ 	.word	index@(.nv.constant0.triton_poi_fused_add_convolution_mul_5)
        /*0088*/ 	.short	0x0210
        /*008a*/ 	.short	0x0024


	//----- nvinfo : EIATTR_SW_WAR
	.align		4
.L_25:
        /*008c*/ 	.byte	0x04, 0x36
        /*008e*/ 	.short	(.L_27 - .L_26)
.L_26:
        /*0090*/ 	.word	0x00000008
.L_27:


//--------------------- .nv.callgraph             --------------------------
	.section	.nv.callgraph,"",@"SHT_CUDA_CALLGRAPH"
	.align	4
	.sectionentsize	8
	.align		4
        /*0000*/ 	.word	0x00000000
	.align		4
        /*0004*/ 	.word	0xffffffff
	.align		4
        /*0008*/ 	.word	0x00000000
	.align		4
        /*000c*/ 	.word	0xfffffffe
	.align		4
        /*0010*/ 	.word	0x00000000
	.align		4
        /*0014*/ 	.word	0xfffffffd
	.align		4
        /*0018*/ 	.word	0x00000000
	.align		4
        /*001c*/ 	.word	0xfffffffc


//--------------------- .text.triton_poi_fused_add_convolution_mul_5 --------------------------
	.section	.text.triton_poi_fused_add_convolution_mul_5,"ax",@progbits
	.align	128
        .global         triton_poi_fused_add_convolution_mul_5
        .type           triton_poi_fused_add_convolution_mul_5,@function
        .size           triton_poi_fused_add_convolution_mul_5,(.L_x_1 - triton_poi_fused_add_convolution_mul_5)
        .other          triton_poi_fused_add_convolution_mul_5,@"STO_CUDA_ENTRY STV_DEFAULT"
triton_poi_fused_add_convolution_mul_5:
.text.triton_poi_fused_add_convolution_mul_5:
[----:B------:R-:W0:Y:S02]  /*0000*/  LDC R1, c[0x0][0x28] ;  /* 0x00000a00ff017b82 */ /* 0x000e240000000800 */
[----:B------:R-:W1:Y:S01]  /*0010*/  S2R R0, SR_TID.X ;  /* 0x0000000000007919 */ /* 0x000e620000002100 */
[----:B------:R-:W2:Y:S01]  /*0020*/  LDC.64 R6, c[0x0][0x218] ;  /* 0x00008600ff067b82 */ /* 0x000ea20000000a00 */
[----:B------:R-:W-:Y:S01]  /*0030*/  ULDC.64 UR4, c[0x0][0x208] ;  /* 0x0000820000047ab9 */ /* 0x000fe20000000a00 */
[----:B------:R-:W3:Y:S06]  /*0040*/  S2R R11, SR_CTAID.X ;  /* 0x00000000000b7919 */ /* 0x000eec0000002500 */
[----:B------:R-:W4:Y:S08]  /*0050*/  LDC.64 R4, c[0x0][0x210] ;  /* 0x00008400ff047b82 */ /* 0x000f300000000a00 */
[----:B------:R-:W5:Y:S01]  /*0060*/  LDC.64 R8, c[0x0][0x220] ;  /* 0x00008800ff087b82 */ /* 0x000f620000000a00 */
[----:B-1----:R-:W-:-:S02]  /*0070*/  LOP3.LUT R0, R0, 0x7f, RZ, 0xc0, !PT ;  /* 0x0000007f00007812 */ /* 0x002fc400078ec0ff */
[----:B---3--:R-:W-:-:S03]  /*0080*/  SHF.R.S32.HI R2, RZ, 0x18, R11 ;  /* 0x00000018ff027819 */ /* 0x008fc6000001140b */
[----:B------:R-:W-:Y:S01]  /*0090*/  IMAD R11, R11, 0x80, R0 ;  /* 0x000000800b0b7824 */ /* 0x000fe200078e0200 */
[----:B------:R-:W-:-:S03]  /*00a0*/  SGXT R0, R2, 0x1 ;  /* 0x000000010200781a */ /* 0x000fc60000000200 */
[C---:B----4-:R-:W-:Y:S01]  /*00b0*/  IMAD.WIDE R4, R11.reuse, 0x4, R4 ;  /* 0x000000040b047825 */ /* 0x050fe200078e0204 */
[----:B------:R-:W1:Y:S01]  /*00c0*/  LDC.64 R2, c[0x0][0x228] ;  /* 0x00008a00ff027b82 */ /* 0x000e620000000a00 */
[----:B------:R-:W-:Y:S02]  /*00d0*/  ISETP.GE.AND P0, PT, R11, 0x100, PT ;  /* 0x000001000b00780c */ /* 0x000fe40003f06270 */
[----:B------:R-:W-:-:S04]  /*00e0*/  LEA.HI R0, R0, R11, RZ, 0x4 ;  /* 0x0000000b00007211 */ /* 0x000fc800078f20ff */
[----:B------:R-:W-:-:S04]  /*00f0*/  SHF.R.S32.HI R0, RZ, 0x4, R0 ;  /* 0x00000004ff007819 */ /* 0x000fc80000011400 */
[----:B------:R-:W-:-:S04]  /*0100*/  LEA.HI R10, R0, R0, RZ, 0x2 ;  /* 0x00000000000a7211 */ /* 0x000fc800078f10ff */
[----:B------:R-:W-:-:S05]  /*0110*/  LOP3.LUT R13, R10, 0xfffffffc, RZ, 0xc0, !PT ;  /* 0xfffffffc0a0d7812 */ /* 0x000fca00078ec0ff */
[----:B------:R-:W-:Y:S02]  /*0120*/  IMAD.IADD R13, R0, 0x1, -R13 ;  /* 0x00000001000d7824 */ /* 0x000fe400078e0a0d */
[----:B------:R-:W-:Y:S02]  /*0130*/  IMAD.MOV.U32 R0, RZ, RZ, RZ ;  /* 0x000000ffff007224 */ /* 0x000fe400078e00ff */
[----:B--2---:R-:W-:Y:S01]  /*0140*/  IMAD.WIDE R6, R13, 0x4, R6 ;  /* 0x000000040d067825 */ /* 0x004fe200078e0206 */
[----:B------:R-:W-:-:S03]  /*0150*/  HFMA2.MMA R13, -RZ, RZ, 0, 0 ;  /* 0x00000000ff0d7435 */ /* 0x000fc600000001ff */
[C---:B-----5:R-:W-:Y:S01]  /*0160*/  IMAD.WIDE R8, R11.reuse, 0x4, R8 ;  /* 0x000000040b087825 */ /* 0x060fe200078e0208 */
[----:B------:R-:W2:Y:S03]  /*0170*/  @!P0 LDG.E R0, desc[UR4][R4.64] ;  /* 0x0000000404008981 */ /* 0x000ea6000c1e1900 */
[----:B-1----:R-:W-:Y:S01]  /*0180*/  IMAD.WIDE R2, R11, 0x4, R2 ;  /* 0x000000040b027825 */ /* 0x002fe200078e0202 */
[----:B------:R-:W-:Y:S02]  /*0190*/  CS2R R10, SRZ ;  /* 0x00000000000a7805 */ /* 0x000fe4000001ff00 */
[----:B------:R-:W2:Y:S04]  /*01a0*/  @!P0 LDG.E.EL R13, desc[UR4][R6.64] ;  /* 0x00000004060d8981 */ /* 0x000ea8000c2e1900 */
[----:B------:R-:W3:Y:S04]  /*01b0*/  @!P0 LDG.E R10, desc[UR4][R8.64] ;  /* 0x00000004080a8981 */ /* 0x000ee8000c1e1900 */
[----:B------:R-:W4:Y:S01]  /*01c0*/  @!P0 LDG.E R11, desc[UR4][R2.64] ;  /* 0x00000004020b8981 */ /* 0x000f22000c1e1900 */
[----:B--2---:R-:W-:-:S04]  /*01d0*/  FADD R13, R13, R0 ;  /* 0x000000000d0d7221 */ /* 0x004fc80000000000 */
[----:B---3--:R-:W-:-:S04]  /*01e0*/  FFMA R10, R13, 0.20000000298023223877, R10 ;  /* 0x3e4ccccd0d0a7823 */ /* 0x008fc8000000000a */
[----:B----4-:R-:W-:Y:S01]  /*01f0*/  FFMA R11, R10, 0.20000000298023223877, R11 ;  /* 0x3e4ccccd0a0b7823 */ /* 0x010fe2000000000b */
[----:B------:R-:W-:Y:S06]  /*0200*/  @P0 EXIT ;  /* 0x000000000000094d */ /* 0x000fec0003800000 */
[----:B------:R-:W-:Y:S01]  /*0210*/  STG.E desc[UR4][R4.64], R11 ;  /* 0x0000000b04007986 */ /* 0x000fe2000c101904 */
[----:B------:R-:W-:Y:S05]  /*0220*/  EXIT ;  /* 0x000000000000794d */ /* 0x000fea0003800000 */
.L_x_0:
[----:B------:R-:W-:-:S00]  /*0230*/  BRA `(.L_x_0) ;  /* 0xfffffffc00fc7947 */ /* 0x000fc0000383ffff */
[----:B------:R-:W-:-:S00]  /*0240*/  NOP ;  /* 0x0000000000007918 */ /* 0x000fc00000000000 */
        /* <DEDUP_REMOVED lines=11> */
.L_x_1:


//--------------------- .nv.constant0.triton_poi_fused_add_convolution_mul_5 --------------------------
	.section	.nv.constant0.triton_poi_fused_add_convolution_mul_5,"a",@progbits
	.sectionflags	@""
	.align	4
.nv.constant0.triton_poi_fused_add_convolution_mul_5:
	.zero		564
